//
// Generated by NVIDIA NVVM Compiler
//
// Compiler Build ID: CL-36424714
// Cuda compilation tools, release 13.0, V13.0.88
// Based on NVVM 20.0.0
//

.version 9.0
.target sm_100
.address_size 64

	// .globl	_Z7dkernelv
.extern .func  (.param .b32 func_retval0) vprintf
(
	.param .b64 vprintf_param_0,
	.param .b64 vprintf_param_1
)
;
// _ZZ7dkernelvE1s has been demoted
.global .align 1 .b8 $str[6] = {115, 61, 37, 100, 44};

.visible .entry _Z7dkernelv()
{
	.local .align 8 .b8 	__local_depot0[8];
	.reg .b64 	%SP;
	.reg .b64 	%SPL;
	.reg .pred 	%p<4>;
	.reg .b32 	%r<9>;
	.reg .b64 	%rd<5>;
	// demoted variable
	.shared .align 4 .u32 _ZZ7dkernelvE1s;
	mov.u64 	%SPL, __local_depot0;
	cvta.local.u64 	%SP, %SPL;
	mov.u32 	%r1, %tid.x;
	setp.eq.s32 	%p1, %r1, 0;
	@%p1 bra 	$L__BB0_5;
	setp.eq.s32 	%p2, %r1, 1;
	@%p2 bra 	$L__BB0_4;
	setp.ne.s32 	%p3, %r1, 100;
	@%p3 bra 	$L__BB0_6;
	ld.shared.u32 	%r2, [_ZZ7dkernelvE1s];
	add.s32 	%r3, %r2, 2;
	st.shared.u32 	[_ZZ7dkernelvE1s], %r3;
	bra.uni 	$L__BB0_6;
$L__BB0_4:
	ld.shared.u32 	%r4, [_ZZ7dkernelvE1s];
	add.s32 	%r5, %r4, 1;
	st.shared.u32 	[_ZZ7dkernelvE1s], %r5;
	bra.uni 	$L__BB0_6;
$L__BB0_5:
	add.u64 	%rd1, %SP, 0;
	add.u64 	%rd2, %SPL, 0;
	mov.b32 	%r6, 0;
	st.shared.u32 	[_ZZ7dkernelvE1s], %r6;
	st.local.u32 	[%rd2], %r6;
	mov.u64 	%rd3, $str;
	cvta.global.u64 	%rd4, %rd3;
	{ // callseq 0, 0
	.param .b64 param0;
	st.param.b64 	[param0], %rd4;
	.param .b64 param1;
	st.param.b64 	[param1], %rd1;
	.param .b32 retval0;
	call.uni (retval0), 
	vprintf, 
	(
	param0, 
	param1
	);
	ld.param.b32 	%r7, [retval0];
	} // callseq 0
$L__BB0_6:
	ret;

}


// ===== COMPILED SASS (sm_100) =====

	.target	sm_100

	.elftype	@"ET_EXEC"


//--------------------- .note.nv.tkinfo           --------------------------
	.section	.note.nv.tkinfo,"",@"SHT_NOTE"
	.sectionflags	@"SHF_NOTE_NV_TKINFO"
	.tkinfo
        /*0018*/ 	.word	0x00000002
        /*0030*/ 	.string	""
        /*0030*/ 	.string	"ptxas"
        /*0030*/ 	.string	"Cuda compilation tools, release 13.0, V13.0.88"
        /*0030*/ 	.string	"Build cuda_13.0.r13.0/compiler.36424714_0"
        /*0030*/ 	.string	"-arch sm_100 -m 64 "



//--------------------- .note.nv.cuinfo           --------------------------
	.section	.note.nv.cuinfo,"",@"SHT_NOTE"
	.sectionflags	@"SHF_NOTE_NV_CUINFO"
        /*0018*/ 	.short	0x0002
        /*001a*/ 	.short	0x0064
        /*001c*/ 	.short	0x0082
	.zero		2


//--------------------- .nv.info                  --------------------------
	.section	.nv.info,"",@"SHT_CUDA_INFO"
	.align	4


	//----- nvinfo : EIATTR_REGCOUNT
	.align		4
        /*0000*/ 	.byte	0x04, 0x2f
        /*0002*/ 	.short	(.L_2 - .L_1)
	.align		4
.L_1:
        /*0004*/ 	.word	index@(_Z7dkernelv)
        /*0008*/ 	.word	0x00000018


	//----- nvinfo : EIATTR_FRAME_SIZE
	.align		4
.L_2:
        /*000c*/ 	.byte	0x04, 0x11
        /*000e*/ 	.short	(.L_4 - .L_3)
	.align		4
.L_3:
        /*0010*/ 	.word	index@(_Z7dkernelv)
        /*0014*/ 	.word	0x00000008


	//----- nvinfo : EIATTR_MIN_STACK_SIZE
	.align		4
.L_4:
        /*0018*/ 	.byte	0x04, 0x12
        /*001a*/ 	.short	(.L_6 - .L_5)
	.align		4
.L_5:
        /*001c*/ 	.word	index@(_Z7dkernelv)
        /*0020*/ 	.word	0x00000008
.L_6:


//--------------------- .nv.compat                --------------------------
	.section	.nv.compat,"",@"SHT_CUDA_COMPAT_INFO"
	.align	4
        /*0000*/ 	.byte	0x02, 0x09, 0x00, 0x00, 0x02, 0x02, 0x01, 0x00, 0x02, 0x05, 0x05, 0x00, 0x03, 0x07, 0x01, 0x01
        /*0010*/ 	.byte	0x02, 0x03, 0x00, 0x00, 0x02, 0x06, 0x01, 0x00, 0x04, 0x0b, 0x08, 0x00, 0x09, 0x00, 0x00, 0x00
        /*0020*/ 	.byte	0x00, 0x00, 0x00, 0x00


//--------------------- .nv.info._Z7dkernelv      --------------------------
	.section	.nv.info._Z7dkernelv,"",@"SHT_CUDA_INFO"
	.sectionflags	@""
	.align	4


	//----- nvinfo : EIATTR_CUDA_API_VERSION
	.align		4
        /*0000*/ 	.byte	0x04, 0x37
        /*0002*/ 	.short	(.L_8 - .L_7)
.L_7:
        /*0004*/ 	.word	0x00000082


	//----- nvinfo : EIATTR_SPARSE_MMA_MASK
	.align		4
.L_8:
        /*0008*/ 	.byte	0x03, 0x50
        /*000a*/ 	.short	0x0000


	//----- nvinfo : EIATTR_MAXREG_COUNT
	.align		4
        /*000c*/ 	.byte	0x03, 0x1b
        /*000e*/ 	.short	0x00ff


	//----- nvinfo : EIATTR_EXTERNS
	.align		4
        /*0010*/ 	.byte	0x04, 0x0f
        /*0012*/ 	.short	(.L_10 - .L_9)


	//   ....[0]....
	.align		4
.L_9:
        /*0014*/ 	.word	index@(vprintf)


	//----- nvinfo : EIATTR_MERCURY_ISA_VERSION
	.align		4
.L_10:
        /*0018*/ 	.byte	0x03, 0x5f
        /*001a*/ 	.short	0x0101


	//----- nvinfo : EIATTR_VRC_CTA_INIT_COUNT
	.align		4
        /*001c*/ 	.byte	0x02, 0x4a
	.zero		1
	.zero		1


	//----- nvinfo : EIATTR_SYSCALL_OFFSETS
	.align		4
        /*0020*/ 	.byte	0x04, 0x46
        /*0022*/ 	.short	(.L_12 - .L_11)


	//   ....[0]....
.L_11:
        /*0024*/ 	.word	0x00000260


	//----- nvinfo : EIATTR_EXIT_INSTR_OFFSETS
	.align		4
.L_12:
        /*0028*/ 	.byte	0x04, 0x1c
        /*002a*/ 	.short	(.L_14 - .L_13)


	//   ....[0]....
.L_13:
        /*002c*/ 	.word	0x000000c0


	//   ....[1]....
        /*0030*/ 	.word	0x00000130


	//   ....[2]....
        /*0034*/ 	.word	0x000001a0


	//   ....[3]....
        /*0038*/ 	.word	0x00000270


	//----- nvinfo : EIATTR_CRS_STACK_SIZE
	.align		4
.L_14:
        /*003c*/ 	.byte	0x04, 0x1e
        /*003e*/ 	.short	(.L_16 - .L_15)
.L_15:
        /*0040*/ 	.word	0x00000000


	//----- nvinfo : EIATTR_SW_WAR
	.align		4
.L_16:
        /*0044*/ 	.byte	0x04, 0x36
        /*0046*/ 	.short	(.L_18 - .L_17)
.L_17:
        /*0048*/ 	.word	0x00000008
.L_18:


//--------------------- .nv.callgraph             --------------------------
	.section	.nv.callgraph,"",@"SHT_CUDA_CALLGRAPH"
	.align	4
	.sectionentsize	8
	.align		4
        /*0000*/ 	.word	0x00000000
	.align		4
        /*0004*/ 	.word	0xffffffff
	.align		4
        /*0008*/ 	.word	index@(_Z7dkernelv)
	.align		4
        /*000c*/ 	.word	index@(vprintf)
	.align		4
        /*0010*/ 	.word	0x00000000
	.align		4
        /*0014*/ 	.word	0xfffffffe
	.align		4
        /*0018*/ 	.word	0x00000000
	.align		4
        /*001c*/ 	.word	0xfffffffd
	.align		4
        /*0020*/ 	.word	0x00000000
	.align		4
        /*0024*/ 	.word	0xfffffffc


//--------------------- .nv.constant4             --------------------------
	.section	.nv.constant4,"a",@progbits
	.align	8
	.align		8
.nv.constant4:
        /*0000*/ 	.dword	vprintf
	.align		8
        /*0008*/ 	.dword	$str


//--------------------- .text._Z7dkernelv         --------------------------
	.section	.text._Z7dkernelv,"ax",@progbits
	.align	128
        .global         _Z7dkernelv
        .type           _Z7dkernelv,@function
        .size           _Z7dkernelv,(.L_x_4 - _Z7dkernelv)
        .other          _Z7dkernelv,@"STO_CUDA_ENTRY STV_DEFAULT"
_Z7dkernelv:
.text._Z7dkernelv:
[----:B------:R-:W0:Y:S01]  /*0000*/  LDC R1, c[0x0][0x37c] ;  /* 0x0000df00ff017b82 */ /* 0x000e220000000800 */
[----:B------:R-:W1:Y:S01]  /*0010*/  S2R R0, SR_TID.X ;  /* 0x0000000000007919 */ /* 0x000e620000002100 */
[----:B------:R-:W2:Y:S01]  /*0020*/  LDCU UR4, c[0x0][0x2f8] ;  /* 0x00005f00ff0477ac */ /* 0x000ea20008000800 */
[----:B0-----:R-:W-:Y:S01]  /*0030*/  VIADD R1, R1, 0xfffffff8 ;  /* 0xfffffff801017836 */ /* 0x001fe20000000000 */
[----:B------:R-:W0:Y:S04]  /*0040*/  LDCU UR5, c[0x0][0x2fc] ;  /* 0x00005f80ff0577ac */ /* 0x000e280008000800 */
[----:B--2---:R-:W-:-:S05]  /*0050*/  IADD3 R6, P1, PT, R1, UR4, RZ ;  /* 0x0000000401067c10 */ /* 0x004fca000ff3e0ff */
[----:B0-----:R-:W-:Y:S01]  /*0060*/  IMAD.X R7, RZ, RZ, UR5, P1 ;  /* 0x00000005ff077e24 */ /* 0x001fe200088e06ff */
[----:B-1----:R-:W-:-:S13]  /*0070*/  ISETP.NE.AND P0, PT, R0, RZ, PT ;  /* 0x000000ff0000720c */ /* 0x002fda0003f05270 */
[----:B------:R-:W-:Y:S05]  /*0080*/  @!P0 BRA `(.L_x_0) ;  /* 0x0000000000488947 */ /* 0x000fea0003800000 */
[----:B------:R-:W-:-:S13]  /*0090*/  ISETP.NE.AND P0, PT, R0, 0x1, PT ;  /* 0x000000010000780c */ /* 0x000fda0003f05270 */
[----:B------:R-:W-:Y:S05]  /*00a0*/  @!P0 BRA `(.L_x_1) ;  /* 0x0000000000248947 */ /* 0x000fea0003800000 */
[----:B------:R-:W-:-:S13]  /*00b0*/  ISETP.NE.AND P0, PT, R0, 0x64, PT ;  /* 0x000000640000780c */ /* 0x000fda0003f05270 */
[----:B------:R-:W-:Y:S05]  /*00c0*/  @P0 EXIT ;  /* 0x000000000000094d */ /* 0x000fea0003800000 */
[----:B------:R-:W0:Y:S01]  /*00d0*/  S2UR UR5, SR_CgaCtaId ;  /* 0x00000000000579c3 */ /* 0x000e220000008800 */
[----:B------:R-:W-:Y:S02]  /*00e0*/  UMOV UR4, 0x400 ;  /* 0x0000040000047882 */ /* 0x000fe40000000000 */
[----:B0-----:R-:W-:-:S09]  /*00f0*/  ULEA UR4, UR5, UR4, 0x18 ;  /* 0x0000000405047291 */ /* 0x001fd2000f8ec0ff */
[----:B------:R-:W0:Y:S02]  /*0100*/  LDS R0, [UR4] ;  /* 0x00000004ff007984 */ /* 0x000e240008000800 */
[----:B0-----:R-:W-:-:S05]  /*0110*/  VIADD R0, R0, 0x2 ;  /* 0x0000000200007836 */ /* 0x001fca0000000000 */
[----:B------:R-:W-:Y:S01]  /*0120*/  STS [UR4], R0 ;  /* 0x00000000ff007988 */ /* 0x000fe20008000804 */
[----:B------:R-:W-:Y:S05]  /*0130*/  EXIT ;  /* 0x000000000000794d */ /* 0x000fea0003800000 */
.L_x_1:
[----:B------:R-:W0:Y:S01]  /*0140*/  S2UR UR5, SR_CgaCtaId ;  /* 0x00000000000579c3 */ /* 0x000e220000008800 */
[----:B------:R-:W-:Y:S02]  /*0150*/  UMOV UR4, 0x400 ;  /* 0x0000040000047882 */ /* 0x000fe40000000000 */
[----:B0-----:R-:W-:-:S09]  /*0160*/  ULEA UR4, UR5, UR4, 0x18 ;  /* 0x0000000405047291 */ /* 0x001fd2000f8ec0ff */
[----:B------:R-:W0:Y:S02]  /*0170*/  LDS R0, [UR4] ;  /* 0x00000004ff007984 */ /* 0x000e240008000800 */
[----:B0-----:R-:W-:-:S05]  /*0180*/  VIADD R0, R0, 0x1 ;  /* 0x0000000100007836 */ /* 0x001fca0000000000 */
[----:B------:R-:W-:Y:S01]  /*0190*/  STS [UR4], R0 ;  /* 0x00000000ff007988 */ /* 0x000fe20008000804 */
[----:B------:R-:W-:Y:S05]  /*01a0*/  EXIT ;  /* 0x000000000000794d */ /* 0x000fea0003800000 */
.L_x_0:
[----:B------:R-:W0:Y:S01]  /*01b0*/  S2UR UR5, SR_CgaCtaId ;  /* 0x00000000000579c3 */ /* 0x000e220000008800 */
[----:B------:R-:W-:Y:S01]  /*01c0*/  UMOV UR4, 0x400 ;  /* 0x0000040000047882 */ /* 0x000fe20000000000 */
[----:B------:R-:W-:Y:S01]  /*01d0*/  MOV R0, 0x0 ;  /* 0x0000000000007802 */ /* 0x000fe20000000f00 */
[----:B------:R1:W-:Y:S01]  /*01e0*/  STL [R1], RZ ;  /* 0x000000ff01007387 */ /* 0x0003e20000100800 */
[----:B------:R-:W2:Y:S04]  /*01f0*/  LDCU.64 UR6, c[0x4][0x8] ;  /* 0x01000100ff0677ac */ /* 0x000ea80008000a00 */
[----:B------:R1:W3:Y:S01]  /*0200*/  LDC.64 R2, c[0x4][R0] ;  /* 0x0100000000027b82 */ /* 0x0002e20000000a00 */
[----:B--2---:R-:W-:Y:S01]  /*0210*/  IMAD.U32 R4, RZ, RZ, UR6 ;  /* 0x00000006ff047e24 */ /* 0x004fe2000f8e00ff */
[----:B0-----:R-:W-:Y:S01]  /*0220*/  ULEA UR4, UR5, UR4, 0x18 ;  /* 0x0000000405047291 */ /* 0x001fe2000f8ec0ff */
[----:B------:R-:W-:-:S08]  /*0230*/  IMAD.U32 R5, RZ, RZ, UR7 ;  /* 0x00000007ff057e24 */ /* 0x000fd0000f8e00ff */
[----:B-1----:R-:W-:Y:S03]  /*0240*/  STS [UR4], RZ ;  /* 0x000000ffff007988 */ /* 0x002fe60008000804 */
[----:B------:R-:W-:-:S07]  /*0250*/  LEPC R20, `(.L_x_2) ;  /* 0x000000001014794e */ /* 0x000fce0000000000 */
[----:B---3--:R-:W-:Y:S05]  /*0260*/  CALL.ABS.NOINC R2 ;  /* 0x0000000002007343 */ /* 0x008fea0003c00000 */
.L_x_2:
[----:B------:R-:W-:Y:S05]  /*0270*/  EXIT ;  /* 0x000000000000794d */ /* 0x000fea0003800000 */
.L_x_3:
[----:B------:R-:W-:-:S00]  /*0280*/  BRA `(.L_x_3) ;  /* 0xfffffffc00fc7947 */ /* 0x000fc0000383ffff */
[----:B------:R-:W-:-:S00]  /*0290*/  NOP ;  /* 0x0000000000007918 */ /* 0x000fc00000000000 */
        /* <DEDUP_REMOVED lines=14> */
.L_x_4:


//--------------------- .nv.global.init           --------------------------
	.section	.nv.global.init,"aw",@progbits
.nv.global.init:
	.type		$str,@object
	.size		$str,(.L_0 - $str)
$str:
        /*0000*/ 	.byte	0x73, 0x3d, 0x25, 0x64, 0x2c, 0x00
.L_0:


//--------------------- .nv.shared._Z7dkernelv    --------------------------
	.section	.nv.shared._Z7dkernelv,"aw",@nobits
	.sectionflags	@""
	.align	4
.nv.shared._Z7dkernelv:
	.zero		1028


//--------------------- .nv.shared.reserved.0     --------------------------
	.section	.nv.shared.reserved.0,"aw",@nobits
	.weak		__nv_reservedSMEM_offset_0_alias
	.size		__nv_reservedSMEM_offset_0_alias, 0, 64
	.other		__nv_reservedSMEM_offset_0_alias,@"STO_CUDA_RESERVED_SHARED STV_DEFAULT"
__nv_reservedSMEM_offset_0_alias:
	.zero		0
	.zero		64


//--------------------- .nv.constant0._Z7dkernelv --------------------------
	.section	.nv.constant0._Z7dkernelv,"a",@progbits
	.sectionflags	@""
	.align	4
.nv.constant0._Z7dkernelv:
	.zero		896


//--------------------- SYMBOLS --------------------------

	.type		.nv.reservedSmem.offset0,@object
	.size		.nv.reservedSmem.offset0,0x4
	.type		.nv.reservedSmem.cap,@object
	.size		.nv.reservedSmem.cap,0x4
	.type		vprintf,@function
